//
// Generated by NVIDIA NVVM Compiler
//
// Compiler Build ID: CL-36424714
// Cuda compilation tools, release 13.0, V13.0.88
// Based on NVVM 20.0.0
//

.version 9.0
.target sm_100
.address_size 64

	// .globl	_Z6kernelPiS_S_

.visible .entry _Z6kernelPiS_S_(
	.param .u64 .ptr .align 1 _Z6kernelPiS_S__param_0,
	.param .u64 .ptr .align 1 _Z6kernelPiS_S__param_1,
	.param .u64 .ptr .align 1 _Z6kernelPiS_S__param_2
)
{
	.reg .pred 	%p<2>;
	.reg .b32 	%r<8>;
	.reg .b64 	%rd<11>;

	ld.param.u64 	%rd1, [_Z6kernelPiS_S__param_0];
	ld.param.u64 	%rd2, [_Z6kernelPiS_S__param_1];
	ld.param.u64 	%rd3, [_Z6kernelPiS_S__param_2];
	mov.u32 	%r2, %tid.x;
	mov.u32 	%r3, %ctaid.x;
	mov.u32 	%r4, %ntid.x;
	mad.lo.s32 	%r1, %r3, %r4, %r2;
	setp.gt.s32 	%p1, %r1, 9;
	@%p1 bra 	$L__BB0_2;
	cvta.to.global.u64 	%rd4, %rd2;
	cvta.to.global.u64 	%rd5, %rd3;
	cvta.to.global.u64 	%rd6, %rd1;
	mul.wide.s32 	%rd7, %r1, 4;
	add.s64 	%rd8, %rd4, %rd7;
	ld.global.u32 	%r5, [%rd8];
	add.s64 	%rd9, %rd5, %rd7;
	ld.global.u32 	%r6, [%rd9];
	add.s32 	%r7, %r6, %r5;
	add.s64 	%rd10, %rd6, %rd7;
	st.global.u32 	[%rd10], %r7;
$L__BB0_2:
	ret;

}


// ===== COMPILED SASS (sm_100) =====

	.target	sm_100

	.elftype	@"ET_EXEC"


//--------------------- .note.nv.tkinfo           --------------------------
	.section	.note.nv.tkinfo,"",@"SHT_NOTE"
	.sectionflags	@"SHF_NOTE_NV_TKINFO"
	.tkinfo
        /*0018*/ 	.word	0x00000002
        /*0030*/ 	.string	""
        /*0030*/ 	.string	"ptxas"
        /*0030*/ 	.string	"Cuda compilation tools, release 13.0, V13.0.88"
        /*0030*/ 	.string	"Build cuda_13.0.r13.0/compiler.36424714_0"
        /*0030*/ 	.string	"-arch sm_100 -m 64 "



//--------------------- .note.nv.cuinfo           --------------------------
	.section	.note.nv.cuinfo,"",@"SHT_NOTE"
	.sectionflags	@"SHF_NOTE_NV_CUINFO"
        /*0018*/ 	.short	0x0002
        /*001a*/ 	.short	0x0064
        /*001c*/ 	.short	0x0082
	.zero		2


//--------------------- .nv.info                  --------------------------
	.section	.nv.info,"",@"SHT_CUDA_INFO"
	.align	4


	//----- nvinfo : EIATTR_REGCOUNT
	.align		4
        /*0000*/ 	.byte	0x04, 0x2f
        /*0002*/ 	.short	(.L_1 - .L_0)
	.align		4
.L_0:
        /*0004*/ 	.word	index@(_Z6kernelPiS_S_)
        /*0008*/ 	.word	0x0000000c


	//----- nvinfo : EIATTR_FRAME_SIZE
	.align		4
.L_1:
        /*000c*/ 	.byte	0x04, 0x11
        /*000e*/ 	.short	(.L_3 - .L_2)
	.align		4
.L_2:
        /*0010*/ 	.word	index@(_Z6kernelPiS_S_)
        /*0014*/ 	.word	0x00000000


	//----- nvinfo : EIATTR_MIN_STACK_SIZE
	.align		4
.L_3:
        /*0018*/ 	.byte	0x04, 0x12
        /*001a*/ 	.short	(.L_5 - .L_4)
	.align		4
.L_4:
        /*001c*/ 	.word	index@(_Z6kernelPiS_S_)
        /*0020*/ 	.word	0x00000000
.L_5:


//--------------------- .nv.compat                --------------------------
	.section	.nv.compat,"",@"SHT_CUDA_COMPAT_INFO"
	.align	4
        /*0000*/ 	.byte	0x02, 0x09, 0x00, 0x00, 0x02, 0x02, 0x01, 0x00, 0x02, 0x05, 0x05, 0x00, 0x03, 0x07, 0x01, 0x01
        /*0010*/ 	.byte	0x02, 0x03, 0x00, 0x00, 0x02, 0x06, 0x01, 0x00, 0x04, 0x0b, 0x08, 0x00, 0x09, 0x00, 0x00, 0x00
        /*0020*/ 	.byte	0x00, 0x00, 0x00, 0x00


//--------------------- .nv.info._Z6kernelPiS_S_  --------------------------
	.section	.nv.info._Z6kernelPiS_S_,"",@"SHT_CUDA_INFO"
	.sectionflags	@""
	.align	4


	//----- nvinfo : EIATTR_CUDA_API_VERSION
	.align		4
        /*0000*/ 	.byte	0x04, 0x37
        /*0002*/ 	.short	(.L_7 - .L_6)
.L_6:
        /*0004*/ 	.word	0x00000082


	//----- nvinfo : EIATTR_KPARAM_INFO
	.align		4
.L_7:
        /*0008*/ 	.byte	0x04, 0x17
        /*000a*/ 	.short	(.L_9 - .L_8)
.L_8:
        /*000c*/ 	.word	0x00000000
        /*0010*/ 	.short	0x0002
        /*0012*/ 	.short	0x0010
        /*0014*/ 	.byte	0x00, 0xf5, 0x21, 0x00


	//----- nvinfo : EIATTR_KPARAM_INFO
	.align		4
.L_9:
        /*0018*/ 	.byte	0x04, 0x17
        /*001a*/ 	.short	(.L_11 - .L_10)
.L_10:
        /*001c*/ 	.word	0x00000000
        /*0020*/ 	.short	0x0001
        /*0022*/ 	.short	0x0008
        /*0024*/ 	.byte	0x00, 0xf5, 0x21, 0x00


	//----- nvinfo : EIATTR_KPARAM_INFO
	.align		4
.L_11:
        /*0028*/ 	.byte	0x04, 0x17
        /*002a*/ 	.short	(.L_13 - .L_12)
.L_12:
        /*002c*/ 	.word	0x00000000
        /*0030*/ 	.short	0x0000
        /*0032*/ 	.short	0x0000
        /*0034*/ 	.byte	0x00, 0xf5, 0x21, 0x00


	//----- nvinfo : EIATTR_SPARSE_MMA_MASK
	.align		4
.L_13:
        /*0038*/ 	.byte	0x03, 0x50
        /*003a*/ 	.short	0x0000


	//----- nvinfo : EIATTR_MAXREG_COUNT
	.align		4
        /*003c*/ 	.byte	0x03, 0x1b
        /*003e*/ 	.short	0x00ff


	//----- nvinfo : EIATTR_MERCURY_ISA_VERSION
	.align		4
        /*0040*/ 	.byte	0x03, 0x5f
        /*0042*/ 	.short	0x0101


	//----- nvinfo : EIATTR_VRC_CTA_INIT_COUNT
	.align		4
        /*0044*/ 	.byte	0x02, 0x4a
	.zero		1
	.zero		1


	//----- nvinfo : EIATTR_EXIT_INSTR_OFFSETS
	.align		4
        /*0048*/ 	.byte	0x04, 0x1c
        /*004a*/ 	.short	(.L_15 - .L_14)


	//   ....[0]....
.L_14:
        /*004c*/ 	.word	0x00000060


	//   ....[1]....
        /*0050*/ 	.word	0x00000120


	//----- nvinfo : EIATTR_CBANK_PARAM_SIZE
	.align		4
.L_15:
        /*0054*/ 	.byte	0x03, 0x19
        /*0056*/ 	.short	0x0018


	//----- nvinfo : EIATTR_PARAM_CBANK
	.align		4
        /*0058*/ 	.byte	0x04, 0x0a
        /*005a*/ 	.short	(.L_17 - .L_16)
	.align		4
.L_16:
        /*005c*/ 	.word	index@(.nv.constant0._Z6kernelPiS_S_)
        /*0060*/ 	.short	0x0380
        /*0062*/ 	.short	0x0018


	//----- nvinfo : EIATTR_SW_WAR
	.align		4
.L_17:
        /*0064*/ 	.byte	0x04, 0x36
        /*0066*/ 	.short	(.L_19 - .L_18)
.L_18:
        /*0068*/ 	.word	0x00000008
.L_19:


//--------------------- .nv.callgraph             --------------------------
	.section	.nv.callgraph,"",@"SHT_CUDA_CALLGRAPH"
	.align	4
	.sectionentsize	8
	.align		4
        /*0000*/ 	.word	0x00000000
	.align		4
        /*0004*/ 	.word	0xffffffff
	.align		4
        /*0008*/ 	.word	0x00000000
	.align		4
        /*000c*/ 	.word	0xfffffffe
	.align		4
        /*0010*/ 	.word	0x00000000
	.align		4
        /*0014*/ 	.word	0xfffffffd
	.align		4
        /*0018*/ 	.word	0x00000000
	.align		4
        /*001c*/ 	.word	0xfffffffc


//--------------------- .text._Z6kernelPiS_S_     --------------------------
	.section	.text._Z6kernelPiS_S_,"ax",@progbits
	.align	128
        .global         _Z6kernelPiS_S_
        .type           _Z6kernelPiS_S_,@function
        .size           _Z6kernelPiS_S_,(.L_x_1 - _Z6kernelPiS_S_)
        .other          _Z6kernelPiS_S_,@"STO_CUDA_ENTRY STV_DEFAULT"
_Z6kernelPiS_S_:
.text._Z6kernelPiS_S_:
[----:B------:R-:W-:Y:S01]  /*0000*/  LDC R1, c[0x0][0x37c] ;  /* 0x0000df00ff017b82 */ /* 0x000fe20000000800 */
[----:B------:R-:W0:Y:S07]  /*0010*/  S2R R9, SR_TID.X ;  /* 0x0000000000097919 */ /* 0x000e2e0000002100 */
[----:B------:R-:W0:Y:S08]  /*0020*/  S2UR UR4, SR_CTAID.X ;  /* 0x00000000000479c3 */ /* 0x000e300000002500 */
[----:B------:R-:W0:Y:S02]  /*0030*/  LDC R0, c[0x0][0x360] ;  /* 0x0000d800ff007b82 */ /* 0x000e240000000800 */
[----:B0-----:R-:W-:-:S05]  /*0040*/  IMAD R9, R0, UR4, R9 ;  /* 0x0000000400097c24 */ /* 0x001fca000f8e0209 */
[----:B------:R-:W-:-:S13]  /*0050*/  ISETP.GT.AND P0, PT, R9, 0x9, PT ;  /* 0x000000090900780c */ /* 0x000fda0003f04270 */
[----:B------:R-:W-:Y:S05]  /*0060*/  @P0 EXIT ;  /* 0x000000000000094d */ /* 0x000fea0003800000 */
[----:B------:R-:W0:Y:S01]  /*0070*/  LDC.64 R2, c[0x0][0x388] ;  /* 0x0000e200ff027b82 */ /* 0x000e220000000a00 */
[----:B------:R-:W1:Y:S07]  /*0080*/  LDCU.64 UR4, c[0x0][0x358] ;  /* 0x00006b00ff0477ac */ /* 0x000e6e0008000a00 */
[----:B------:R-:W2:Y:S08]  /*0090*/  LDC.64 R4, c[0x0][0x390] ;  /* 0x0000e400ff047b82 */ /* 0x000eb00000000a00 */
[----:B------:R-:W3:Y:S01]  /*00a0*/  LDC.64 R6, c[0x0][0x380] ;  /* 0x0000e000ff067b82 */ /* 0x000ee20000000a00 */
[----:B0-----:R-:W-:-:S06]  /*00b0*/  IMAD.WIDE R2, R9, 0x4, R2 ;  /* 0x0000000409027825 */ /* 0x001fcc00078e0202 */
[----:B-1----:R-:W4:Y:S01]  /*00c0*/  LDG.E R2, desc[UR4][R2.64] ;  /* 0x0000000402027981 */ /* 0x002f22000c1e1900 */
[----:B--2---:R-:W-:-:S06]  /*00d0*/  IMAD.WIDE R4, R9, 0x4, R4 ;  /* 0x0000000409047825 */ /* 0x004fcc00078e0204 */
[----:B------:R-:W4:Y:S01]  /*00e0*/  LDG.E R5, desc[UR4][R4.64] ;  /* 0x0000000404057981 */ /* 0x000f22000c1e1900 */
[----:B---3--:R-:W-:Y:S01]  /*00f0*/  IMAD.WIDE R6, R9, 0x4, R6 ;  /* 0x0000000409067825 */ /* 0x008fe200078e0206 */
[----:B----4-:R-:W-:-:S05]  /*0100*/  IADD3 R9, PT, PT, R2, R5, RZ ;  /* 0x0000000502097210 */ /* 0x010fca0007ffe0ff */
[----:B------:R-:W-:Y:S01]  /*0110*/  STG.E desc[UR4][R6.64], R9 ;  /* 0x0000000906007986 */ /* 0x000fe2000c101904 */
[----:B------:R-:W-:Y:S05]  /*0120*/  EXIT ;  /* 0x000000000000794d */ /* 0x000fea0003800000 */
.L_x_0:
[----:B------:R-:W-:-:S00]  /*0130*/  BRA `(.L_x_0) ;  /* 0xfffffffc00fc7947 */ /* 0x000fc0000383ffff */
[----:B------:R-:W-:-:S00]  /*0140*/  NOP ;  /* 0x0000000000007918 */ /* 0x000fc00000000000 */
        /* <DEDUP_REMOVED lines=11> */
.L_x_1:


//--------------------- .nv.shared.reserved.0     --------------------------
	.section	.nv.shared.reserved.0,"aw",@nobits
	.weak		__nv_reservedSMEM_offset_0_alias
	.size		__nv_reservedSMEM_offset_0_alias, 0, 64
	.other		__nv_reservedSMEM_offset_0_alias,@"STO_CUDA_RESERVED_SHARED STV_DEFAULT"
__nv_reservedSMEM_offset_0_alias:
	.zero		0
	.zero		64


//--------------------- .nv.constant0._Z6kernelPiS_S_ --------------------------
	.section	.nv.constant0._Z6kernelPiS_S_,"a",@progbits
	.sectionflags	@""
	.align	4
.nv.constant0._Z6kernelPiS_S_:
	.zero		920


//--------------------- SYMBOLS --------------------------

	.type		.nv.reservedSmem.offset0,@object
	.size		.nv.reservedSmem.offset0,0x4
